//
// Generated by NVIDIA NVVM Compiler
//
// Compiler Build ID: CL-36424714
// Cuda compilation tools, release 13.0, V13.0.88
// Based on NVVM 20.0.0
//

.version 9.0
.target sm_100
.address_size 64

	// .globl	_Z12matmul_naiveILj32EEvPKfS1_Pfiiiff

.visible .entry _Z12matmul_naiveILj32EEvPKfS1_Pfiiiff(
	.param .u64 .ptr .align 1 _Z12matmul_naiveILj32EEvPKfS1_Pfiiiff_param_0,
	.param .u64 .ptr .align 1 _Z12matmul_naiveILj32EEvPKfS1_Pfiiiff_param_1,
	.param .u64 .ptr .align 1 _Z12matmul_naiveILj32EEvPKfS1_Pfiiiff_param_2,
	.param .u32 _Z12matmul_naiveILj32EEvPKfS1_Pfiiiff_param_3,
	.param .u32 _Z12matmul_naiveILj32EEvPKfS1_Pfiiiff_param_4,
	.param .u32 _Z12matmul_naiveILj32EEvPKfS1_Pfiiiff_param_5,
	.param .f32 _Z12matmul_naiveILj32EEvPKfS1_Pfiiiff_param_6,
	.param .f32 _Z12matmul_naiveILj32EEvPKfS1_Pfiiiff_param_7
)
{
	.reg .pred 	%p<13>;
	.reg .b32 	%r<73>;
	.reg .b32 	%f<75>;
	.reg .b64 	%rd<90>;

	ld.param.u64 	%rd9, [_Z12matmul_naiveILj32EEvPKfS1_Pfiiiff_param_0];
	ld.param.u64 	%rd10, [_Z12matmul_naiveILj32EEvPKfS1_Pfiiiff_param_1];
	ld.param.u32 	%r39, [_Z12matmul_naiveILj32EEvPKfS1_Pfiiiff_param_3];
	ld.param.u32 	%r40, [_Z12matmul_naiveILj32EEvPKfS1_Pfiiiff_param_4];
	ld.param.u32 	%r38, [_Z12matmul_naiveILj32EEvPKfS1_Pfiiiff_param_5];
	cvta.to.global.u64 	%rd1, %rd10;
	cvta.to.global.u64 	%rd2, %rd9;
	mov.u32 	%r41, %ctaid.x;
	shl.b32 	%r42, %r41, 5;
	mov.u32 	%r43, %tid.x;
	and.b32  	%r44, %r43, 31;
	or.b32  	%r1, %r42, %r44;
	mov.u32 	%r45, %ctaid.y;
	shl.b32 	%r46, %r45, 5;
	shr.u32 	%r47, %r43, 5;
	or.b32  	%r48, %r46, %r47;
	setp.ge.s32 	%p1, %r1, %r39;
	setp.ge.s32 	%p2, %r48, %r40;
	or.pred  	%p3, %p1, %p2;
	@%p3 bra 	$L__BB0_14;
	mul.lo.s32 	%r49, %r38, %r1;
	cvt.s64.s32 	%rd3, %r49;
	cvt.u64.u32 	%rd4, %r48;
	setp.lt.s32 	%p4, %r38, 1;
	mov.f32 	%f74, 0f00000000;
	@%p4 bra 	$L__BB0_13;
	and.b32  	%r3, %r38, 7;
	setp.lt.u32 	%p5, %r38, 8;
	mov.f32 	%f74, 0f00000000;
	mov.b32 	%r71, 0;
	@%p5 bra 	$L__BB0_5;
	and.b32  	%r71, %r38, 2147483640;
	neg.s32 	%r69, %r71;
	shl.b32 	%r6, %r40, 3;
	shl.b32 	%r67, %r40, 1;
	mul.lo.s32 	%r66, %r40, 3;
	shl.b32 	%r65, %r40, 2;
	mul.lo.s32 	%r64, %r40, 5;
	mul.lo.s32 	%r63, %r40, 6;
	mul.lo.s32 	%r62, %r40, 7;
	shl.b64 	%rd11, %rd3, 2;
	add.s64 	%rd12, %rd11, %rd2;
	add.s64 	%rd89, %rd12, 16;
	mov.f32 	%f74, 0f00000000;
	mov.b32 	%r61, 0;
	mov.u32 	%r68, %r40;
$L__BB0_4:
	.pragma "nounroll";
	ld.global.f32 	%f19, [%rd89+-16];
	cvt.s64.s32 	%rd13, %r61;
	add.s64 	%rd14, %rd13, %rd4;
	shl.b64 	%rd15, %rd14, 2;
	add.s64 	%rd16, %rd1, %rd15;
	ld.global.f32 	%f20, [%rd16];
	fma.rn.f32 	%f21, %f19, %f20, %f74;
	ld.global.f32 	%f22, [%rd89+-12];
	cvt.s64.s32 	%rd17, %r68;
	add.s64 	%rd18, %rd17, %rd4;
	shl.b64 	%rd19, %rd18, 2;
	add.s64 	%rd20, %rd1, %rd19;
	ld.global.f32 	%f23, [%rd20];
	fma.rn.f32 	%f24, %f22, %f23, %f21;
	ld.global.f32 	%f25, [%rd89+-8];
	cvt.s64.s32 	%rd21, %r67;
	add.s64 	%rd22, %rd21, %rd4;
	shl.b64 	%rd23, %rd22, 2;
	add.s64 	%rd24, %rd1, %rd23;
	ld.global.f32 	%f26, [%rd24];
	fma.rn.f32 	%f27, %f25, %f26, %f24;
	ld.global.f32 	%f28, [%rd89+-4];
	cvt.s64.s32 	%rd25, %r66;
	add.s64 	%rd26, %rd25, %rd4;
	shl.b64 	%rd27, %rd26, 2;
	add.s64 	%rd28, %rd1, %rd27;
	ld.global.f32 	%f29, [%rd28];
	fma.rn.f32 	%f30, %f28, %f29, %f27;
	ld.global.f32 	%f31, [%rd89];
	cvt.s64.s32 	%rd29, %r65;
	add.s64 	%rd30, %rd29, %rd4;
	shl.b64 	%rd31, %rd30, 2;
	add.s64 	%rd32, %rd1, %rd31;
	ld.global.f32 	%f32, [%rd32];
	fma.rn.f32 	%f33, %f31, %f32, %f30;
	ld.global.f32 	%f34, [%rd89+4];
	cvt.s64.s32 	%rd33, %r64;
	add.s64 	%rd34, %rd33, %rd4;
	shl.b64 	%rd35, %rd34, 2;
	add.s64 	%rd36, %rd1, %rd35;
	ld.global.f32 	%f35, [%rd36];
	fma.rn.f32 	%f36, %f34, %f35, %f33;
	ld.global.f32 	%f37, [%rd89+8];
	cvt.s64.s32 	%rd37, %r63;
	add.s64 	%rd38, %rd37, %rd4;
	shl.b64 	%rd39, %rd38, 2;
	add.s64 	%rd40, %rd1, %rd39;
	ld.global.f32 	%f38, [%rd40];
	fma.rn.f32 	%f39, %f37, %f38, %f36;
	ld.global.f32 	%f40, [%rd89+12];
	cvt.s64.s32 	%rd41, %r62;
	add.s64 	%rd42, %rd41, %rd4;
	shl.b64 	%rd43, %rd42, 2;
	add.s64 	%rd44, %rd1, %rd43;
	ld.global.f32 	%f41, [%rd44];
	fma.rn.f32 	%f74, %f40, %f41, %f39;
	add.s32 	%r69, %r69, 8;
	add.s32 	%r68, %r68, %r6;
	add.s32 	%r67, %r67, %r6;
	add.s32 	%r66, %r66, %r6;
	add.s32 	%r65, %r65, %r6;
	add.s32 	%r64, %r64, %r6;
	add.s32 	%r63, %r63, %r6;
	add.s32 	%r62, %r62, %r6;
	add.s32 	%r61, %r61, %r6;
	add.s64 	%rd89, %rd89, 32;
	setp.ne.s32 	%p6, %r69, 0;
	@%p6 bra 	$L__BB0_4;
$L__BB0_5:
	setp.eq.s32 	%p7, %r3, 0;
	@%p7 bra 	$L__BB0_13;
	and.b32  	%r32, %r38, 3;
	setp.lt.u32 	%p8, %r3, 4;
	@%p8 bra 	$L__BB0_8;
	cvt.u64.u32 	%rd45, %r71;
	add.s64 	%rd46, %rd45, %rd3;
	shl.b64 	%rd47, %rd46, 2;
	add.s64 	%rd48, %rd2, %rd47;
	ld.global.f32 	%f43, [%rd48];
	mul.lo.s32 	%r52, %r71, %r40;
	cvt.s64.s32 	%rd49, %r52;
	add.s64 	%rd50, %rd49, %rd4;
	shl.b64 	%rd51, %rd50, 2;
	add.s64 	%rd52, %rd1, %rd51;
	ld.global.f32 	%f44, [%rd52];
	fma.rn.f32 	%f45, %f43, %f44, %f74;
	ld.global.f32 	%f46, [%rd48+4];
	add.s32 	%r53, %r52, %r40;
	cvt.s64.s32 	%rd53, %r53;
	add.s64 	%rd54, %rd53, %rd4;
	shl.b64 	%rd55, %rd54, 2;
	add.s64 	%rd56, %rd1, %rd55;
	ld.global.f32 	%f47, [%rd56];
	fma.rn.f32 	%f48, %f46, %f47, %f45;
	ld.global.f32 	%f49, [%rd48+8];
	add.s32 	%r54, %r53, %r40;
	cvt.s64.s32 	%rd57, %r54;
	add.s64 	%rd58, %rd57, %rd4;
	shl.b64 	%rd59, %rd58, 2;
	add.s64 	%rd60, %rd1, %rd59;
	ld.global.f32 	%f50, [%rd60];
	fma.rn.f32 	%f51, %f49, %f50, %f48;
	ld.global.f32 	%f52, [%rd48+12];
	add.s32 	%r55, %r54, %r40;
	cvt.s64.s32 	%rd61, %r55;
	add.s64 	%rd62, %rd61, %rd4;
	shl.b64 	%rd63, %rd62, 2;
	add.s64 	%rd64, %rd1, %rd63;
	ld.global.f32 	%f53, [%rd64];
	fma.rn.f32 	%f74, %f52, %f53, %f51;
	add.s32 	%r71, %r71, 4;
$L__BB0_8:
	setp.eq.s32 	%p9, %r32, 0;
	@%p9 bra 	$L__BB0_13;
	setp.eq.s32 	%p10, %r32, 1;
	@%p10 bra 	$L__BB0_11;
	cvt.u64.u32 	%rd65, %r71;
	add.s64 	%rd66, %rd65, %rd3;
	shl.b64 	%rd67, %rd66, 2;
	add.s64 	%rd68, %rd2, %rd67;
	ld.global.f32 	%f55, [%rd68];
	mul.lo.s32 	%r56, %r71, %r40;
	cvt.s64.s32 	%rd69, %r56;
	add.s64 	%rd70, %rd69, %rd4;
	shl.b64 	%rd71, %rd70, 2;
	add.s64 	%rd72, %rd1, %rd71;
	ld.global.f32 	%f56, [%rd72];
	fma.rn.f32 	%f57, %f55, %f56, %f74;
	ld.global.f32 	%f58, [%rd68+4];
	add.s32 	%r57, %r56, %r40;
	cvt.s64.s32 	%rd73, %r57;
	add.s64 	%rd74, %rd73, %rd4;
	shl.b64 	%rd75, %rd74, 2;
	add.s64 	%rd76, %rd1, %rd75;
	ld.global.f32 	%f59, [%rd76];
	fma.rn.f32 	%f74, %f58, %f59, %f57;
	add.s32 	%r71, %r71, 2;
$L__BB0_11:
	and.b32  	%r58, %r38, 1;
	setp.eq.b32 	%p11, %r58, 1;
	not.pred 	%p12, %p11;
	@%p12 bra 	$L__BB0_13;
	cvt.u64.u32 	%rd77, %r71;
	add.s64 	%rd78, %rd77, %rd3;
	shl.b64 	%rd79, %rd78, 2;
	add.s64 	%rd80, %rd2, %rd79;
	ld.global.f32 	%f60, [%rd80];
	mul.lo.s32 	%r59, %r71, %r40;
	cvt.s64.s32 	%rd81, %r59;
	add.s64 	%rd82, %rd81, %rd4;
	shl.b64 	%rd83, %rd82, 2;
	add.s64 	%rd84, %rd1, %rd83;
	ld.global.f32 	%f61, [%rd84];
	fma.rn.f32 	%f74, %f60, %f61, %f74;
$L__BB0_13:
	ld.param.f32 	%f66, [_Z12matmul_naiveILj32EEvPKfS1_Pfiiiff_param_7];
	ld.param.f32 	%f65, [_Z12matmul_naiveILj32EEvPKfS1_Pfiiiff_param_6];
	ld.param.u64 	%rd88, [_Z12matmul_naiveILj32EEvPKfS1_Pfiiiff_param_2];
	mad.lo.s32 	%r60, %r40, %r1, %r48;
	cvta.to.global.u64 	%rd85, %rd88;
	mul.wide.s32 	%rd86, %r60, 4;
	add.s64 	%rd87, %rd85, %rd86;
	ld.global.f32 	%f62, [%rd87];
	mul.f32 	%f63, %f66, %f62;
	fma.rn.f32 	%f64, %f65, %f74, %f63;
	st.global.f32 	[%rd87], %f64;
$L__BB0_14:
	ret;

}


// ===== COMPILED SASS (sm_100) =====

	.target	sm_100

	.elftype	@"ET_EXEC"


//--------------------- .note.nv.tkinfo           --------------------------
	.section	.note.nv.tkinfo,"",@"SHT_NOTE"
	.sectionflags	@"SHF_NOTE_NV_TKINFO"
	.tkinfo
        /*0018*/ 	.word	0x00000002
        /*0030*/ 	.string	""
        /*0030*/ 	.string	"ptxas"
        /*0030*/ 	.string	"Cuda compilation tools, release 13.0, V13.0.88"
        /*0030*/ 	.string	"Build cuda_13.0.r13.0/compiler.36424714_0"
        /*0030*/ 	.string	"-arch sm_100 -m 64 "



//--------------------- .note.nv.cuinfo           --------------------------
	.section	.note.nv.cuinfo,"",@"SHT_NOTE"
	.sectionflags	@"SHF_NOTE_NV_CUINFO"
        /*0018*/ 	.short	0x0002
        /*001a*/ 	.short	0x0064
        /*001c*/ 	.short	0x0082
	.zero		2


//--------------------- .nv.info                  --------------------------
	.section	.nv.info,"",@"SHT_CUDA_INFO"
	.align	4


	//----- nvinfo : EIATTR_REGCOUNT
	.align		4
        /*0000*/ 	.byte	0x04, 0x2f
        /*0002*/ 	.short	(.L_1 - .L_0)
	.align		4
.L_0:
        /*0004*/ 	.word	index@(_Z12matmul_naiveILj32EEvPKfS1_Pfiiiff)
        /*0008*/ 	.word	0x00000020


	//----- nvinfo : EIATTR_FRAME_SIZE
	.align		4
.L_1:
        /*000c*/ 	.byte	0x04, 0x11
        /*000e*/ 	.short	(.L_3 - .L_2)
	.align		4
.L_2:
        /*0010*/ 	.word	index@(_Z12matmul_naiveILj32EEvPKfS1_Pfiiiff)
        /*0014*/ 	.word	0x00000000


	//----- nvinfo : EIATTR_MIN_STACK_SIZE
	.align		4
.L_3:
        /*0018*/ 	.byte	0x04, 0x12
        /*001a*/ 	.short	(.L_5 - .L_4)
	.align		4
.L_4:
        /*001c*/ 	.word	index@(_Z12matmul_naiveILj32EEvPKfS1_Pfiiiff)
        /*0020*/ 	.word	0x00000000
.L_5:


//--------------------- .nv.compat                --------------------------
	.section	.nv.compat,"",@"SHT_CUDA_COMPAT_INFO"
	.align	4
        /*0000*/ 	.byte	0x02, 0x09, 0x00, 0x00, 0x02, 0x02, 0x01, 0x00, 0x02, 0x05, 0x05, 0x00, 0x03, 0x07, 0x01, 0x01
        /*0010*/ 	.byte	0x02, 0x03, 0x00, 0x00, 0x02, 0x06, 0x01, 0x00, 0x04, 0x0b, 0x08, 0x00, 0x09, 0x00, 0x00, 0x00
        /*0020*/ 	.byte	0x00, 0x00, 0x00, 0x00


//--------------------- .nv.info._Z12matmul_naiveILj32EEvPKfS1_Pfiiiff --------------------------
	.section	.nv.info._Z12matmul_naiveILj32EEvPKfS1_Pfiiiff,"",@"SHT_CUDA_INFO"
	.sectionflags	@""
	.align	4


	//----- nvinfo : EIATTR_CUDA_API_VERSION
	.align		4
        /*0000*/ 	.byte	0x04, 0x37
        /*0002*/ 	.short	(.L_7 - .L_6)
.L_6:
        /*0004*/ 	.word	0x00000082


	//----- nvinfo : EIATTR_KPARAM_INFO
	.align		4
.L_7:
        /*0008*/ 	.byte	0x04, 0x17
        /*000a*/ 	.short	(.L_9 - .L_8)
.L_8:
        /*000c*/ 	.word	0x00000000
        /*0010*/ 	.short	0x0007
        /*0012*/ 	.short	0x0028
        /*0014*/ 	.byte	0x00, 0xf0, 0x11, 0x00


	//----- nvinfo : EIATTR_KPARAM_INFO
	.align		4
.L_9:
        /*0018*/ 	.byte	0x04, 0x17
        /*001a*/ 	.short	(.L_11 - .L_10)
.L_10:
        /*001c*/ 	.word	0x00000000
        /*0020*/ 	.short	0x0006
        /*0022*/ 	.short	0x0024
        /*0024*/ 	.byte	0x00, 0xf0, 0x11, 0x00


	//----- nvinfo : EIATTR_KPARAM_INFO
	.align		4
.L_11:
        /*0028*/ 	.byte	0x04, 0x17
        /*002a*/ 	.short	(.L_13 - .L_12)
.L_12:
        /*002c*/ 	.word	0x00000000
        /*0030*/ 	.short	0x0005
        /*0032*/ 	.short	0x0020
        /*0034*/ 	.byte	0x00, 0xf0, 0x11, 0x00


	//----- nvinfo : EIATTR_KPARAM_INFO
	.align		4
.L_13:
        /*0038*/ 	.byte	0x04, 0x17
        /*003a*/ 	.short	(.L_15 - .L_14)
.L_14:
        /*003c*/ 	.word	0x00000000
        /*0040*/ 	.short	0x0004
        /*0042*/ 	.short	0x001c
        /*0044*/ 	.byte	0x00, 0xf0, 0x11, 0x00


	//----- nvinfo : EIATTR_KPARAM_INFO
	.align		4
.L_15:
        /*0048*/ 	.byte	0x04, 0x17
        /*004a*/ 	.short	(.L_17 - .L_16)
.L_16:
        /*004c*/ 	.word	0x00000000
        /*0050*/ 	.short	0x0003
        /*0052*/ 	.short	0x0018
        /*0054*/ 	.byte	0x00, 0xf0, 0x11, 0x00


	//----- nvinfo : EIATTR_KPARAM_INFO
	.align		4
.L_17:
        /*0058*/ 	.byte	0x04, 0x17
        /*005a*/ 	.short	(.L_19 - .L_18)
.L_18:
        /*005c*/ 	.word	0x00000000
        /*0060*/ 	.short	0x0002
        /*0062*/ 	.short	0x0010
        /*0064*/ 	.byte	0x00, 0xf5, 0x21, 0x00


	//----- nvinfo : EIATTR_KPARAM_INFO
	.align		4
.L_19:
        /*0068*/ 	.byte	0x04, 0x17
        /*006a*/ 	.short	(.L_21 - .L_20)
.L_20:
        /*006c*/ 	.word	0x00000000
        /*0070*/ 	.short	0x0001
        /*0072*/ 	.short	0x0008
        /*0074*/ 	.byte	0x00, 0xf5, 0x21, 0x00


	//----- nvinfo : EIATTR_KPARAM_INFO
	.align		4
.L_21:
        /*0078*/ 	.byte	0x04, 0x17
        /*007a*/ 	.short	(.L_23 - .L_22)
.L_22:
        /*007c*/ 	.word	0x00000000
        /*0080*/ 	.short	0x0000
        /*0082*/ 	.short	0x0000
        /*0084*/ 	.byte	0x00, 0xf5, 0x21, 0x00


	//----- nvinfo : EIATTR_SPARSE_MMA_MASK
	.align		4
.L_23:
        /*0088*/ 	.byte	0x03, 0x50
        /*008a*/ 	.short	0x0000


	//----- nvinfo : EIATTR_MAXREG_COUNT
	.align		4
        /*008c*/ 	.byte	0x03, 0x1b
        /*008e*/ 	.short	0x00ff


	//----- nvinfo : EIATTR_MERCURY_ISA_VERSION
	.align		4
        /*0090*/ 	.byte	0x03, 0x5f
        /*0092*/ 	.short	0x0101


	//----- nvinfo : EIATTR_VRC_CTA_INIT_COUNT
	.align		4
        /*0094*/ 	.byte	0x02, 0x4a
	.zero		1
	.zero		1


	//----- nvinfo : EIATTR_EXIT_INSTR_OFFSETS
	.align		4
        /*0098*/ 	.byte	0x04, 0x1c
        /*009a*/ 	.short	(.L_25 - .L_24)


	//   ....[0]....
.L_24:
        /*009c*/ 	.word	0x000000c0


	//   ....[1]....
        /*00a0*/ 	.word	0x00000cf0


	//----- nvinfo : EIATTR_CBANK_PARAM_SIZE
	.align		4
.L_25:
        /*00a4*/ 	.byte	0x03, 0x19
        /*00a6*/ 	.short	0x002c


	//----- nvinfo : EIATTR_PARAM_CBANK
	.align		4
        /*00a8*/ 	.byte	0x04, 0x0a
        /*00aa*/ 	.short	(.L_27 - .L_26)
	.align		4
.L_26:
        /*00ac*/ 	.word	index@(.nv.constant0._Z12matmul_naiveILj32EEvPKfS1_Pfiiiff)
        /*00b0*/ 	.short	0x0380
        /*00b2*/ 	.short	0x002c


	//----- nvinfo : EIATTR_SW_WAR
	.align		4
.L_27:
        /*00b4*/ 	.byte	0x04, 0x36
        /*00b6*/ 	.short	(.L_29 - .L_28)
.L_28:
        /*00b8*/ 	.word	0x00000008
.L_29:


//--------------------- .nv.callgraph             --------------------------
	.section	.nv.callgraph,"",@"SHT_CUDA_CALLGRAPH"
	.align	4
	.sectionentsize	8
	.align		4
        /*0000*/ 	.word	0x00000000
	.align		4
        /*0004*/ 	.word	0xffffffff
	.align		4
        /*0008*/ 	.word	0x00000000
	.align		4
        /*000c*/ 	.word	0xfffffffe
	.align		4
        /*0010*/ 	.word	0x00000000
	.align		4
        /*0014*/ 	.word	0xfffffffd
	.align		4
        /*0018*/ 	.word	0x00000000
	.align		4
        /*001c*/ 	.word	0xfffffffc


//--------------------- .text._Z12matmul_naiveILj32EEvPKfS1_Pfiiiff --------------------------
	.section	.text._Z12matmul_naiveILj32EEvPKfS1_Pfiiiff,"ax",@progbits
	.align	128
        .global         _Z12matmul_naiveILj32EEvPKfS1_Pfiiiff
        .type           _Z12matmul_naiveILj32EEvPKfS1_Pfiiiff,@function
        .size           _Z12matmul_naiveILj32EEvPKfS1_Pfiiiff,(.L_x_6 - _Z12matmul_naiveILj32EEvPKfS1_Pfiiiff)
        .other          _Z12matmul_naiveILj32EEvPKfS1_Pfiiiff,@"STO_CUDA_ENTRY STV_DEFAULT"
_Z12matmul_naiveILj32EEvPKfS1_Pfiiiff:
.text._Z12matmul_naiveILj32EEvPKfS1_Pfiiiff:
[----:B------:R-:W-:Y:S01]  /*0000*/  LDC R1, c[0x0][0x37c] ;  /* 0x0000df00ff017b82 */ /* 0x000fe20000000800 */
[----:B------:R-:W0:Y:S07]  /*0010*/  S2R R7, SR_TID.X ;  /* 0x0000000000077919 */ /* 0x000e2e0000002100 */
[----:B------:R-:W1:Y:S01]  /*0020*/  S2UR UR4, SR_CTAID.Y ;  /* 0x00000000000479c3 */ /* 0x000e620000002600 */
[----:B------:R-:W2:Y:S07]  /*0030*/  S2R R0, SR_CTAID.X ;  /* 0x0000000000007919 */ /* 0x000eae0000002500 */
[----:B------:R-:W3:Y:S01]  /*0040*/  LDC.64 R4, c[0x0][0x398] ;  /* 0x0000e600ff047b82 */ /* 0x000ee20000000a00 */
[----:B-1----:R-:W-:Y:S01]  /*0050*/  USHF.L.U32 UR4, UR4, 0x5, URZ ;  /* 0x0000000504047899 */ /* 0x002fe200080006ff */
[----:B0-----:R-:W-:-:S02]  /*0060*/  SHF.R.U32.HI R9, RZ, 0x5, R7 ;  /* 0x00000005ff097819 */ /* 0x001fc40000011607 */
[----:B------:R-:W-:-:S03]  /*0070*/  LOP3.LUT R7, R7, 0x1f, RZ, 0xc0, !PT ;  /* 0x0000001f07077812 */ /* 0x000fc600078ec0ff */
[----:B------:R-:W-:Y:S02]  /*0080*/  LOP3.LUT R9, R9, UR4, RZ, 0xfc, !PT ;  /* 0x0000000409097c12 */ /* 0x000fe4000f8efcff */
[----:B--2---:R-:W-:Y:S02]  /*0090*/  IMAD R7, R0, 0x20, R7 ;  /* 0x0000002000077824 */ /* 0x004fe400078e0207 */
[----:B---3--:R-:W-:-:S04]  /*00a0*/  ISETP.GE.AND P0, PT, R9, R5, PT ;  /* 0x000000050900720c */ /* 0x008fc80003f06270 */
[----:B------:R-:W-:-:S13]  /*00b0*/  ISETP.GE.OR P0, PT, R7, R4, P0 ;  /* 0x000000040700720c */ /* 0x000fda0000706670 */
[----:B------:R-:W-:Y:S05]  /*00c0*/  @P0 EXIT ;  /* 0x000000000000094d */ /* 0x000fea0003800000 */
[----:B------:R-:W0:Y:S01]  /*00d0*/  LDCU UR5, c[0x0][0x3a0] ;  /* 0x00007400ff0577ac */ /* 0x000e220008000800 */
[----:B------:R-:W-:Y:S01]  /*00e0*/  IMAD.MOV.U32 R11, RZ, RZ, RZ ;  /* 0x000000ffff0b7224 */ /* 0x000fe200078e00ff */
[----:B------:R-:W1:Y:S01]  /*00f0*/  LDCU.64 UR8, c[0x0][0x358] ;  /* 0x00006b00ff0877ac */ /* 0x000e620008000a00 */
[----:B0-----:R-:W-:-:S09]  /*0100*/  UISETP.GE.AND UP0, UPT, UR5, 0x1, UPT ;  /* 0x000000010500788c */ /* 0x001fd2000bf06270 */
[----:B-1----:R-:W-:Y:S05]  /*0110*/  BRA.U !UP0, `(.L_x_0) ;  /* 0x0000000908d07547 */ /* 0x002fea000b800000 */
[----:B------:R-:W-:Y:S02]  /*0120*/  UISETP.GE.U32.AND UP1, UPT, UR5, 0x8, UPT ;  /* 0x000000080500788c */ /* 0x000fe4000bf26070 */
[----:B------:R-:W-:Y:S01]  /*0130*/  IMAD R2, R7, UR5, RZ ;  /* 0x0000000507027c24 */ /* 0x000fe2000f8e02ff */
[----:B------:R-:W-:Y:S01]  /*0140*/  ULOP3.LUT UR6, UR5, 0x7, URZ, 0xc0, !UPT ;  /* 0x0000000705067892 */ /* 0x000fe2000f8ec0ff */
[----:B------:R-:W-:Y:S01]  /*0150*/  IMAD.MOV.U32 R11, RZ, RZ, RZ ;  /* 0x000000ffff0b7224 */ /* 0x000fe200078e00ff */
[----:B------:R-:W-:Y:S02]  /*0160*/  UMOV UR4, URZ ;  /* 0x000000ff00047c82 */ /* 0x000fe40008000000 */
[----:B------:R-:W-:Y:S01]  /*0170*/  SHF.R.S32.HI R3, RZ, 0x1f, R2 ;  /* 0x0000001fff037819 */ /* 0x000fe20000011402 */
[----:B------:R-:W-:Y:S01]  /*0180*/  UISETP.NE.AND UP0, UPT, UR6, URZ, UPT ;  /* 0x000000ff0600728c */ /* 0x000fe2000bf05270 */
[----:B------:R-:W-:Y:S10]  /*0190*/  BRA.U !UP1, `(.L_x_1) ;  /* 0x0000000509607547 */ /* 0x000ff4000b800000 */
[----:B------:R-:W0:Y:S01]  /*01a0*/  LDCU.64 UR10, c[0x0][0x380] ;  /* 0x00007000ff0a77ac */ /* 0x000e220008000a00 */
[----:B------:R-:W1:Y:S01]  /*01b0*/  LDC R0, c[0x0][0x39c] ;  /* 0x0000e700ff007b82 */ /* 0x000e620000000800 */
[C---:B------:R-:W-:Y:S01]  /*01c0*/  IMAD.SHL.U32 R4, R5.reuse, 0x2, RZ ;  /* 0x0000000205047824 */ /* 0x040fe200078e00ff */
[----:B------:R-:W-:Y:S01]  /*01d0*/  ULOP3.LUT UR4, UR5, 0x7ffffff8, URZ, 0xc0, !UPT ;  /* 0x7ffffff805047892 */ /* 0x000fe2000f8ec0ff */
[C---:B------:R-:W-:Y:S02]  /*01e0*/  IMAD R6, R5.reuse, 0x3, RZ ;  /* 0x0000000305067824 */ /* 0x040fe400078e02ff */
[C---:B------:R-:W-:Y:S01]  /*01f0*/  IMAD.SHL.U32 R8, R5.reuse, 0x4, RZ ;  /* 0x0000000405087824 */ /* 0x040fe200078e00ff */
[----:B------:R-:W-:Y:S01]  /*0200*/  UIADD3 UR7, UPT, UPT, -UR4, URZ, URZ ;  /* 0x000000ff04077290 */ /* 0x000fe2000fffe1ff */
[C---:B------:R-:W-:Y:S02]  /*0210*/  IMAD R10, R5.reuse, 0x5, RZ ;  /* 0x00000005050a7824 */ /* 0x040fe400078e02ff */
[----:B------:R-:W-:-:S02]  /*0220*/  IMAD R12, R5, 0x6, RZ ;  /* 0x00000006050c7824 */ /* 0x000fc400078e02ff */
[----:B------:R-:W-:Y:S02]  /*0230*/  IMAD R14, R5, 0x7, RZ ;  /* 0x00000007050e7824 */ /* 0x000fe400078e02ff */
[----:B------:R-:W-:Y:S02]  /*0240*/  IMAD.MOV.U32 R11, RZ, RZ, RZ ;  /* 0x000000ffff0b7224 */ /* 0x000fe400078e00ff */
[----:B------:R-:W-:Y:S01]  /*0250*/  IMAD.MOV.U32 R26, RZ, RZ, RZ ;  /* 0x000000ffff1a7224 */ /* 0x000fe200078e00ff */
[----:B0-----:R-:W-:-:S04]  /*0260*/  LEA R15, P0, R2, UR10, 0x2 ;  /* 0x0000000a020f7c11 */ /* 0x001fc8000f8010ff */
[----:B------:R-:W-:Y:S01]  /*0270*/  LEA.HI.X R24, R2, UR11, R3, 0x2, P0 ;  /* 0x0000000b02187c11 */ /* 0x000fe200080f1403 */
[----:B------:R-:W0:Y:S01]  /*0280*/  LDCU.64 UR10, c[0x0][0x388] ;  /* 0x00007100ff0a77ac */ /* 0x000e220008000a00 */
[----:B------:R-:W-:-:S05]  /*0290*/  IADD3 R15, P0, PT, R15, 0x10, RZ ;  /* 0x000000100f0f7810 */ /* 0x000fca0007f1e0ff */
[----:B------:R-:W-:-:S08]  /*02a0*/  IMAD.X R24, RZ, RZ, R24, P0 ;  /* 0x000000ffff187224 */ /* 0x000fd000000e0618 */
.L_x_2:
[C---:B------:R-:W-:Y:S02]  /*02b0*/  IADD3 R17, P0, PT, R9.reuse, R26, RZ ;  /* 0x0000001a09117210 */ /* 0x040fe40007f1e0ff */
[----:B-1----:R-:W-:Y:S02]  /*02c0*/  IADD3 R13, P1, PT, R9, R0, RZ ;  /* 0x00000000090d7210 */ /* 0x002fe40007f3e0ff */
[----:B------:R-:W-:Y:S02]  /*02d0*/  LEA.HI.X.SX32 R22, R26, RZ, 0x1, P0 ;  /* 0x000000ff1a167211 */ /* 0x000fe400000f0eff */
[----:B0-----:R-:W-:Y:S02]  /*02e0*/  LEA R16, P0, R17, UR10, 0x2 ;  /* 0x0000000a11107c11 */ /* 0x001fe4000f8010ff */
[----:B------:R-:W-:Y:S02]  /*02f0*/  LEA.HI.X.SX32 R20, R0, RZ, 0x1, P1 ;  /* 0x000000ff00147211 */ /* 0x000fe400008f0eff */
[----:B------:R-:W-:-:S02]  /*0300*/  LEA R18, P1, R13, UR10, 0x2 ;  /* 0x0000000a0d127c11 */ /* 0x000fc4000f8210ff */
[----:B------:R-:W-:Y:S02]  /*0310*/  LEA.HI.X R17, R17, UR11, R22, 0x2, P0 ;  /* 0x0000000b11117c11 */ /* 0x000fe400080f1416 */
[----:B------:R-:W-:Y:S02]  /*0320*/  LEA.HI.X R19, R13, UR11, R20, 0x2, P1 ;  /* 0x0000000b0d137c11 */ /* 0x000fe400088f1414 */
[----:B------:R-:W-:Y:S01]  /*0330*/  IADD3 R21, P0, PT, R9, R4, RZ ;  /* 0x0000000409157210 */ /* 0x000fe20007f1e0ff */
[----:B------:R0:W2:Y:S03]  /*0340*/  LDG.E R13, desc[UR8][R16.64] ;  /* 0x00000008100d7981 */ /* 0x0000a6000c1e1900 */
[----:B------:R-:W-:Y:S01]  /*0350*/  LEA.HI.X.SX32 R22, R4, RZ, 0x1, P0 ;  /* 0x000000ff04167211 */ /* 0x000fe200000f0eff */
[----:B------:R-:W3:Y:S01]  /*0360*/  LDG.E R18, desc[UR8][R18.64] ;  /* 0x0000000812127981 */ /* 0x000ee2000c1e1900 */
[----:B0-----:R-:W-:-:S02]  /*0370*/  IMAD.MOV.U32 R16, RZ, RZ, R15 ;  /* 0x000000ffff107224 */ /* 0x001fc400078e000f */
[----:B------:R-:W-:Y:S01]  /*0380*/  IMAD.MOV.U32 R17, RZ, RZ, R24 ;  /* 0x000000ffff117224 */ /* 0x000fe200078e0018 */
[----:B------:R-:W-:-:S04]  /*0390*/  LEA R20, P0, R21, UR10, 0x2 ;  /* 0x0000000a15147c11 */ /* 0x000fc8000f8010ff */
[----:B------:R-:W2:Y:S01]  /*03a0*/  LDG.E R24, desc[UR8][R16.64+-0x10] ;  /* 0xfffff00810187981 */ /* 0x000ea2000c1e1900 */
[----:B------:R-:W-:Y:S02]  /*03b0*/  LEA.HI.X R21, R21, UR11, R22, 0x2, P0 ;  /* 0x0000000b15157c11 */ /* 0x000fe400080f1416 */
[----:B------:R-:W-:Y:S01]  /*03c0*/  IADD3 R23, P0, PT, R9, R6, RZ ;  /* 0x0000000609177210 */ /* 0x000fe20007f1e0ff */
[----:B------:R-:W3:Y:S03]  /*03d0*/  LDG.E R15, desc[UR8][R16.64+-0xc] ;  /* 0xfffff408100f7981 */ /* 0x000ee6000c1e1900 */
[----:B------:R-:W-:Y:S01]  /*03e0*/  LEA.HI.X.SX32 R28, R6, RZ, 0x1, P0 ;  /* 0x000000ff061c7211 */ /* 0x000fe200000f0eff */
[----:B------:R-:W4:Y:S01]  /*03f0*/  LDG.E R20, desc[UR8][R20.64] ;  /* 0x0000000814147981 */ /* 0x000f22000c1e1900 */
[----:B------:R-:W-:-:S03]  /*0400*/  LEA R22, P0, R23, UR10, 0x2 ;  /* 0x0000000a17167c11 */ /* 0x000fc6000f8010ff */
[----:B------:R-:W4:Y:S01]  /*0410*/  LDG.E R29, desc[UR8][R16.64+-0x8] ;  /* 0xfffff808101d7981 */ /* 0x000f22000c1e1900 */
[----:B------:R-:W-:-:S03]  /*0420*/  LEA.HI.X R23, R23, UR11, R28, 0x2, P0 ;  /* 0x0000000b17177c11 */ /* 0x000fc600080f141c */
[----:B------:R-:W5:Y:S04]  /*0430*/  LDG.E R27, desc[UR8][R16.64+-0x4] ;  /* 0xfffffc08101b7981 */ /* 0x000f68000c1e1900 */
[----:B------:R-:W5:Y:S01]  /*0440*/  LDG.E R22, desc[UR8][R22.64] ;  /* 0x0000000816167981 */ /* 0x000f62000c1e1900 */
[----:B------:R-:W-:Y:S01]  /*0450*/  IADD3 R25, P0, PT, R9, R8, RZ ;  /* 0x0000000809197210 */ /* 0x000fe20007f1e0ff */
[----:B--2---:R-:W-:-:S03]  /*0460*/  FFMA R28, R24, R13, R11 ;  /* 0x0000000d181c7223 */ /* 0x004fc6000000000b */
[----:B------:R-:W-:Y:S02]  /*0470*/  LEA.HI.X.SX32 R11, R8, RZ, 0x1, P0 ;  /* 0x000000ff080b7211 */ /* 0x000fe400000f0eff */
[----:B------:R-:W-:Y:S01]  /*0480*/  LEA R24, P0, R25, UR10, 0x2 ;  /* 0x0000000a19187c11 */ /* 0x000fe2000f8010ff */
[----:B---3--:R-:W-:-:S03]  /*0490*/  FFMA R18, R15, R18, R28 ;  /* 0x000000120f127223 */ /* 0x008fc6000000001c */
[----:B------:R-:W-:Y:S02]  /*04a0*/  LEA.HI.X R25, R25, UR11, R11, 0x2, P0 ;  /* 0x0000000b19197c11 */ /* 0x000fe400080f140b */
[C---:B------:R-:W-:Y:S02]  /*04b0*/  IADD3 R11, P0, PT, R9.reuse, R10, RZ ;  /* 0x0000000a090b7210 */ /* 0x040fe40007f1e0ff */
[----:B------:R-:W-:Y:S01]  /*04c0*/  IADD3 R13, P1, PT, R9, R12, RZ ;  /* 0x0000000c090d7210 */ /* 0x000fe20007f3e0ff */
[----:B----4-:R-:W-:Y:S01]  /*04d0*/  FFMA R28, R29, R20, R18 ;  /* 0x000000141d1c7223 */ /* 0x010fe20000000012 */
[----:B------:R-:W-:Y:S01]  /*04e0*/  LEA.HI.X.SX32 R19, R10, RZ, 0x1, P0 ;  /* 0x000000ff0a137211 */ /* 0x000fe200000f0eff */
[----:B------:R-:W2:Y:S01]  /*04f0*/  LDG.E R24, desc[UR8][R24.64] ;  /* 0x0000000818187981 */ /* 0x000ea2000c1e1900 */
[----:B------:R-:W-:Y:S02]  /*0500*/  LEA R18, P0, R11, UR10, 0x2 ;  /* 0x0000000a0b127c11 */ /* 0x000fe4000f8010ff */
[----:B------:R-:W-:-:S02]  /*0510*/  LEA.HI.X.SX32 R15, R12, RZ, 0x1, P1 ;  /* 0x000000ff0c0f7211 */ /* 0x000fc400008f0eff */
[----:B------:R-:W-:Y:S02]  /*0520*/  LEA R20, P1, R13, UR10, 0x2 ;  /* 0x0000000a0d147c11 */ /* 0x000fe4000f8210ff */
[----:B------:R-:W-:Y:S02]  /*0530*/  LEA.HI.X R19, R11, UR11, R19, 0x2, P0 ;  /* 0x0000000b0b137c11 */ /* 0x000fe400080f1413 */
[----:B------:R-:W-:Y:S01]  /*0540*/  IADD3 R11, P0, PT, R9, R14, RZ ;  /* 0x0000000e090b7210 */ /* 0x000fe20007f1e0ff */
[----:B-----5:R-:W-:Y:S01]  /*0550*/  FFMA R28, R27, R22, R28 ;  /* 0x000000161b1c7223 */ /* 0x020fe2000000001c */
[----:B------:R-:W-:Y:S01]  /*0560*/  LEA.HI.X R21, R13, UR11, R15, 0x2, P1 ;  /* 0x0000000b0d157c11 */ /* 0x000fe200088f140f */
[----:B------:R-:W3:Y:S01]  /*0570*/  LDG.E R18, desc[UR8][R18.64] ;  /* 0x0000000812127981 */ /* 0x000ee2000c1e1900 */
[----:B------:R-:W-:-:S03]  /*0580*/  LEA.HI.X.SX32 R23, R14, RZ, 0x1, P0 ;  /* 0x000000ff0e177211 */ /* 0x000fc600000f0eff */
[----:B------:R-:W2:Y:S01]  /*0590*/  LDG.E R13, desc[UR8][R16.64] ;  /* 0x00000008100d7981 */ /* 0x000ea2000c1e1900 */
[----:B------:R-:W-:-:S03]  /*05a0*/  LEA R22, P0, R11, UR10, 0x2 ;  /* 0x0000000a0b167c11 */ /* 0x000fc6000f8010ff */
[----:B------:R-:W3:Y:S01]  /*05b0*/  LDG.E R15, desc[UR8][R16.64+0x4] ;  /* 0x00000408100f7981 */ /* 0x000ee2000c1e1900 */
[----:B------:R-:W-:-:S03]  /*05c0*/  LEA.HI.X R23, R11, UR11, R23, 0x2, P0 ;  /* 0x0000000b0b177c11 */ /* 0x000fc600080f1417 */
[----:B------:R-:W4:Y:S04]  /*05d0*/  LDG.E R20, desc[UR8][R20.64] ;  /* 0x0000000814147981 */ /* 0x000f28000c1e1900 */
[----:B------:R-:W4:Y:S04]  /*05e0*/  LDG.E R11, desc[UR8][R16.64+0x8] ;  /* 0x00000808100b7981 */ /* 0x000f28000c1e1900 */
[----:B------:R-:W5:Y:S04]  /*05f0*/  LDG.E R22, desc[UR8][R22.64] ;  /* 0x0000000816167981 */ /* 0x000f68000c1e1900 */
[----:B------:R-:W5:Y:S01]  /*0600*/  LDG.E R25, desc[UR8][R16.64+0xc] ;  /* 0x00000c0810197981 */ /* 0x000f62000c1e1900 */
[----:B------:R-:W-:-:S04]  /*0610*/  UIADD3 UR7, UPT, UPT, UR7, 0x8, URZ ;  /* 0x0000000807077890 */ /* 0x000fc8000fffe0ff */
[----:B------:R-:W-:Y:S01]  /*0620*/  UISETP.NE.AND UP1, UPT, UR7, URZ, UPT ;  /* 0x000000ff0700728c */ /* 0x000fe2000bf25270 */
[C---:B------:R-:W-:Y:S02]  /*0630*/  IMAD R0, R5.reuse, 0x8, R0 ;  /* 0x0000000805007824 */ /* 0x040fe400078e0200 */
[C---:B------:R-:W-:Y:S02]  /*0640*/  IMAD R4, R5.reuse, 0x8, R4 ;  /* 0x0000000805047824 */ /* 0x040fe400078e0204 */
[C---:B------:R-:W-:Y:S02]  /*0650*/  IMAD R6, R5.reuse, 0x8, R6 ;  /* 0x0000000805067824 */ /* 0x040fe400078e0206 */
[C---:B------:R-:W-:Y:S02]  /*0660*/  IMAD R8, R5.reuse, 0x8, R8 ;  /* 0x0000000805087824 */ /* 0x040fe400078e0208 */
[C---:B------:R-:W-:Y:S02]  /*0670*/  IMAD R10, R5.reuse, 0x8, R10 ;  /* 0x00000008050a7824 */ /* 0x040fe400078e020a */
[----:B------:R-:W-:-:S02]  /*0680*/  IMAD R12, R5, 0x8, R12 ;  /* 0x00000008050c7824 */ /* 0x000fc400078e020c */
[C---:B------:R-:W-:Y:S02]  /*0690*/  IMAD R14, R5.reuse, 0x8, R14 ;  /* 0x00000008050e7824 */ /* 0x040fe400078e020e */
[----:B------:R-:W-:Y:S02]  /*06a0*/  IMAD R26, R5, 0x8, R26 ;  /* 0x00000008051a7824 */ /* 0x000fe400078e021a */
[----:B--2---:R-:W-:-:S04]  /*06b0*/  FFMA R24, R13, R24, R28 ;  /* 0x000000180d187223 */ /* 0x004fc8000000001c */
[----:B---3--:R-:W-:Y:S01]  /*06c0*/  FFMA R24, R15, R18, R24 ;  /* 0x000000120f187223 */ /* 0x008fe20000000018 */
[----:B------:R-:W-:-:S03]  /*06d0*/  IADD3 R15, P0, PT, R16, 0x20, RZ ;  /* 0x00000020100f7810 */ /* 0x000fc60007f1e0ff */
[----:B----4-:R-:W-:Y:S02]  /*06e0*/  FFMA R11, R11, R20, R24 ;  /* 0x000000140b0b7223 */ /* 0x010fe40000000018 */
[----:B------:R-:W-:Y:S02]  /*06f0*/  IMAD.X R24, RZ, RZ, R17, P0 ;  /* 0x000000ffff187224 */ /* 0x000fe400000e0611 */
[----:B-----5:R-:W-:Y:S01]  /*0700*/  FFMA R11, R25, R22, R11 ;  /* 0x00000016190b7223 */ /* 0x020fe2000000000b */
[----:B------:R-:W-:Y:S06]  /*0710*/  BRA.U UP1, `(.L_x_2) ;  /* 0xfffffff901e47547 */ /* 0x000fec000b83ffff */
.L_x_1:
[----:B------:R-:W-:Y:S05]  /*0720*/  BRA.U !UP0, `(.L_x_0) ;  /* 0x00000005084c7547 */ /* 0x000fea000b800000 */
[----:B------:R-:W-:Y:S02]  /*0730*/  UISETP.GE.U32.AND UP0, UPT, UR6, 0x4, UPT ;  /* 0x000000040600788c */ /* 0x000fe4000bf06070 */
[----:B------:R-:W-:-:S04]  /*0740*/  ULOP3.LUT UR7, UR5, 0x3, URZ, 0xc0, !UPT ;  /* 0x0000000305077892 */ /* 0x000fc8000f8ec0ff */
[----:B------:R-:W-:-:S03]  /*0750*/  UISETP.NE.AND UP1, UPT, UR7, URZ, UPT ;  /* 0x000000ff0700728c */ /* 0x000fc6000bf25270 */
[----:B------:R-:W-:Y:S08]  /*0760*/  BRA.U !UP0, `(.L_x_3) ;  /* 0x0000000108987547 */ /* 0x000ff0000b800000 */
[----:B------:R-:W0:Y:S01]  /*0770*/  LDCU.128 UR12, c[0x0][0x380] ;  /* 0x00007000ff0c77ac */ /* 0x000e220008000c00 */
[----:B------:R-:W-:Y:S01]  /*0780*/  IMAD R0, R5, UR4, RZ ;  /* 0x0000000405007c24 */ /* 0x000fe2000f8e02ff */
[----:B------:R-:W-:-:S03]  /*0790*/  IADD3 R8, P1, PT, R2, UR4, RZ ;  /* 0x0000000402087c10 */ /* 0x000fc6000ff3e0ff */
[----:B------:R-:W-:Y:S01]  /*07a0*/  IMAD.IADD R4, R0, 0x1, R5 ;  /* 0x0000000100047824 */ /* 0x000fe200078e0205 */
[----:B------:R-:W-:Y:S01]  /*07b0*/  IADD3 R10, P2, PT, R9, R0, RZ ;  /* 0x00000000090a7210 */ /* 0x000fe20007f5e0ff */
[----:B------:R-:W-:-:S03]  /*07c0*/  IMAD.X R13, RZ, RZ, R3, P1 ;  /* 0x000000ffff0d7224 */ /* 0x000fc600008e0603 */
[----:B------:R-:W-:Y:S02]  /*07d0*/  IADD3 R6, P1, PT, R9, R4, RZ ;  /* 0x0000000409067210 */ /* 0x000fe40007f3e0ff */
[----:B------:R-:W-:Y:S01]  /*07e0*/  LEA.HI.X.SX32 R17, R0, RZ, 0x1, P2 ;  /* 0x000000ff00117211 */ /* 0x000fe200010f0eff */
[C---:B------:R-:W-:Y:S01]  /*07f0*/  IMAD.IADD R0, R4.reuse, 0x1, R5 ;  /* 0x0000000104007824 */ /* 0x040fe200078e0205 */
[----:B------:R-:W-:-:S03]  /*0800*/  LEA.HI.X.SX32 R15, R4, RZ, 0x1, P1 ;  /* 0x000000ff040f7211 */ /* 0x000fc600008f0eff */
[----:B------:R-:W-:Y:S01]  /*0810*/  IMAD.IADD R4, R0, 0x1, R5 ;  /* 0x0000000100047824 */ /* 0x000fe200078e0205 */
[----:B0-----:R-:W-:Y:S02]  /*0820*/  LEA R12, P0, R8, UR12, 0x2 ;  /* 0x0000000c080c7c11 */ /* 0x001fe4000f8010ff */
[----:B------:R-:W-:Y:S02]  /*0830*/  LEA R20, P2, R10, UR14, 0x2 ;  /* 0x0000000e0a147c11 */ /* 0x000fe4000f8410ff */
[----:B------:R-:W-:Y:S02]  /*0840*/  LEA R18, P1, R6, UR14, 0x2 ;  /* 0x0000000e06127c11 */ /* 0x000fe4000f8210ff */
[----:B------:R-:W-:Y:S02]  /*0850*/  LEA.HI.X R13, R8, UR13, R13, 0x2, P0 ;  /* 0x0000000d080d7c11 */ /* 0x000fe400080f140d */
[----:B------:R-:W-:Y:S02]  /*0860*/  IADD3 R8, P0, PT, R9, R0, RZ ;  /* 0x0000000009087210 */ /* 0x000fe40007f1e0ff */
[----:B------:R-:W-:Y:S01]  /*0870*/  LEA.HI.X R21, R10, UR15, R17, 0x2, P2 ;  /* 0x0000000f0a157c11 */ /* 0x000fe200090f1411 */
[----:B------:R-:W2:Y:S01]  /*0880*/  LDG.E R23, desc[UR8][R12.64+0x4] ;  /* 0x000004080c177981 */ /* 0x000ea2000c1e1900 */
[----:B------:R-:W-:-:S02]  /*0890*/  LEA.HI.X R19, R6, UR15, R15, 0x2, P1 ;  /* 0x0000000f06137c11 */ /* 0x000fc400088f140f */
[----:B------:R-:W-:Y:S01]  /*08a0*/  LEA.HI.X.SX32 R15, R0, RZ, 0x1, P0 ;  /* 0x000000ff000f7211 */ /* 0x000fe200000f0eff */
[----:B------:R-:W3:Y:S01]  /*08b0*/  LDG.E R20, desc[UR8][R20.64] ;  /* 0x0000000814147981 */ /* 0x000ee2000c1e1900 */
[C---:B------:R-:W-:Y:S02]  /*08c0*/  LEA R14, P0, R8.reuse, UR14, 0x2 ;  /* 0x0000000e080e7c11 */ /* 0x040fe4000f8010ff */
[----:B------:R-:W-:Y:S01]  /*08d0*/  IADD3 R6, P1, PT, R9, R4, RZ ;  /* 0x0000000409067210 */ /* 0x000fe20007f3e0ff */
[----:B------:R-:W3:Y:S01]  /*08e0*/  LDG.E R0, desc[UR8][R12.64] ;  /* 0x000000080c007981 */ /* 0x000ee2000c1e1900 */
[----:B------:R-:W-:Y:S02]  /*08f0*/  LEA.HI.X R15, R8, UR15, R15, 0x2, P0 ;  /* 0x0000000f080f7c11 */ /* 0x000fe400080f140f */
[----:B------:R-:W-:Y:S01]  /*0900*/  LEA R16, P0, R6, UR14, 0x2 ;  /* 0x0000000e06107c11 */ /* 0x000fe2000f8010ff */
[----:B------:R-:W2:Y:S01]  /*0910*/  LDG.E R18, desc[UR8][R18.64] ;  /* 0x0000000812127981 */ /* 0x000ea2000c1e1900 */
[----:B------:R-:W-:-:S03]  /*0920*/  LEA.HI.X.SX32 R17, R4, RZ, 0x1, P1 ;  /* 0x000000ff04117211 */ /* 0x000fc600008f0eff */
[----:B------:R-:W4:Y:S01]  /*0930*/  LDG.E R14, desc[UR8][R14.64] ;  /* 0x000000080e0e7981 */ /* 0x000f22000c1e1900 */
[----:B------:R-:W-:-:S03]  /*0940*/  LEA.HI.X R17, R6, UR15, R17, 0x2, P0 ;  /* 0x0000000f06117c11 */ /* 0x000fc600080f1411 */
[----:B------:R-:W4:Y:S04]  /*0950*/  LDG.E R25, desc[UR8][R12.64+0x8] ;  /* 0x000008080c197981 */ /* 0x000f28000c1e1900 */
[----:B------:R-:W5:Y:S04]  /*0960*/  LDG.E R21, desc[UR8][R12.64+0xc] ;  /* 0x00000c080c157981 */ /* 0x000f68000c1e1900 */
[----:B------:R-:W5:Y:S01]  /*0970*/  LDG.E R16, desc[UR8][R16.64] ;  /* 0x0000000810107981 */ /* 0x000f62000c1e1900 */
[----:B------:R-:W-:Y:S01]  /*0980*/  UIADD3 UR4, UPT, UPT, UR4, 0x4, URZ ;  /* 0x0000000404047890 */ /* 0x000fe2000fffe0ff */
[----:B---3--:R-:W-:-:S04]  /*0990*/  FFMA R0, R0, R20, R11 ;  /* 0x0000001400007223 */ /* 0x008fc8000000000b */
[----:B--2---:R-:W-:-:S04]  /*09a0*/  FFMA R0, R23, R18, R0 ;  /* 0x0000001217007223 */ /* 0x004fc80000000000 */
[----:B----4-:R-:W-:-:S04]  /*09b0*/  FFMA R0, R25, R14, R0 ;  /* 0x0000000e19007223 */ /* 0x010fc80000000000 */
[----:B-----5:R-:W-:-:S07]  /*09c0*/  FFMA R11, R21, R16, R0 ;  /* 0x00000010150b7223 */ /* 0x020fce0000000000 */
.L_x_3:
[----:B------:R-:W-:Y:S05]  /*09d0*/  BRA.U !UP1, `(.L_x_0) ;  /* 0x0000000109a07547 */ /* 0x000fea000b800000 */
[----:B------:R-:W-:Y:S02]  /*09e0*/  UISETP.NE.AND UP0, UPT, UR7, 0x1, UPT ;  /* 0x000000010700788c */ /* 0x000fe4000bf05270 */
[----:B------:R-:W-:-:S04]  /*09f0*/  ULOP3.LUT UR5, UR5, 0x1, URZ, 0xc0, !UPT ;  /* 0x0000000105057892 */ /* 0x000fc8000f8ec0ff */
[----:B------:R-:W-:-:S03]  /*0a00*/  UISETP.NE.U32.AND UP1, UPT, UR5, 0x1, UPT ;  /* 0x000000010500788c */ /* 0x000fc6000bf25070 */
[----:B------:R-:W-:Y:S08]  /*0a10*/  BRA.U !UP0, `(.L_x_4) ;  /* 0x0000000108587547 */ /* 0x000ff0000b800000 */
[----:B------:R-:W0:Y:S01]  /*0a20*/  LDCU.128 UR12, c[0x0][0x380] ;  /* 0x00007000ff0c77ac */ /* 0x000e220008000c00 */
[----:B------:R-:W-:Y:S01]  /*0a30*/  IMAD R4, R5, UR4, RZ ;  /* 0x0000000405047c24 */ /* 0x000fe2000f8e02ff */
[----:B------:R-:W-:-:S03]  /*0a40*/  IADD3 R0, P1, PT, R2, UR4, RZ ;  /* 0x0000000402007c10 */ /* 0x000fc6000ff3e0ff */
[----:B------:R-:W-:Y:S01]  /*0a50*/  IMAD.IADD R8, R4, 0x1, R5 ;  /* 0x0000000104087824 */ /* 0x000fe200078e0205 */
[----:B------:R-:W-:Y:S01]  /*0a60*/  IADD3 R6, P2, PT, R9, R4, RZ ;  /* 0x0000000409067210 */ /* 0x000fe20007f5e0ff */
[----:B------:R-:W-:-:S03]  /*0a70*/  IMAD.X R13, RZ, RZ, R3, P1 ;  /* 0x000000ffff0d7224 */ /* 0x000fc600008e0603 */
[----:B------:R-:W-:Y:S02]  /*0a80*/  LEA.HI.X.SX32 R15, R4, RZ, 0x1, P2 ;  /* 0x000000ff040f7211 */ /* 0x000fe400010f0eff */
[----:B------:R-:W-:-:S04]  /*0a90*/  IADD3 R4, P1, PT, R9, R8, RZ ;  /* 0x0000000809047210 */ /* 0x000fc80007f3e0ff */
[----:B------:R-:W-:Y:S02]  /*0aa0*/  LEA.HI.X.SX32 R17, R8, RZ, 0x1, P1 ;  /* 0x000000ff08117211 */ /* 0x000fe400008f0eff */
[----:B0-----:R-:W-:Y:S02]  /*0ab0*/  LEA R12, P0, R0, UR12, 0x2 ;  /* 0x0000000c000c7c11 */ /* 0x001fe4000f8010ff */
[----:B------:R-:W-:Y:S02]  /*0ac0*/  LEA R14, P2, R6, UR14, 0x2 ;  /* 0x0000000e060e7c11 */ /* 0x000fe4000f8410ff */
[----:B------:R-:W-:Y:S02]  /*0ad0*/  LEA.HI.X R13, R0, UR13, R13, 0x2, P0 ;  /* 0x0000000d000d7c11 */ /* 0x000fe400080f140d */
[----:B------:R-:W-:Y:S02]  /*0ae0*/  LEA.HI.X R15, R6, UR15, R15, 0x2, P2 ;  /* 0x0000000f060f7c11 */ /* 0x000fe400090f140f */
[C---:B------:R-:W-:Y:S01]  /*0af0*/  LEA R16, P0, R4.reuse, UR14, 0x2 ;  /* 0x0000000e04107c11 */ /* 0x040fe2000f8010ff */
[----:B------:R-:W2:Y:S03]  /*0b00*/  LDG.E R0, desc[UR8][R12.64] ;  /* 0x000000080c007981 */ /* 0x000ea6000c1e1900 */
[----:B------:R-:W-:Y:S01]  /*0b10*/  LEA.HI.X R17, R4, UR15, R17, 0x2, P0 ;  /* 0x0000000f04117c11 */ /* 0x000fe200080f1411 */
[----:B------:R-:W2:Y:S04]  /*0b20*/  LDG.E R14, desc[UR8][R14.64] ;  /* 0x000000080e0e7981 */ /* 0x000ea8000c1e1900 */
[----:B------:R-:W3:Y:S04]  /*0b30*/  LDG.E R19, desc[UR8][R12.64+0x4] ;  /* 0x000004080c137981 */ /* 0x000ee8000c1e1900 */
[----:B------:R-:W3:Y:S01]  /*0b40*/  LDG.E R16, desc[UR8][R16.64] ;  /* 0x0000000810107981 */ /* 0x000ee2000c1e1900 */
[----:B------:R-:W-:Y:S01]  /*0b50*/  UIADD3 UR4, UPT, UPT, UR4, 0x2, URZ ;  /* 0x0000000204047890 */ /* 0x000fe2000fffe0ff */
[----:B--2---:R-:W-:-:S04]  /*0b60*/  FFMA R0, R0, R14, R11 ;  /* 0x0000000e00007223 */ /* 0x004fc8000000000b */
[----:B---3--:R-:W-:-:S07]  /*0b70*/  FFMA R11, R19, R16, R0 ;  /* 0x00000010130b7223 */ /* 0x008fce0000000000 */
.L_x_4:
[----:B------:R-:W-:Y:S05]  /*0b80*/  BRA.U UP1, `(.L_x_0) ;  /* 0x0000000101347547 */ /* 0x000fea000b800000 */
[----:B------:R-:W0:Y:S01]  /*0b90*/  LDCU.128 UR12, c[0x0][0x380] ;  /* 0x00007000ff0c77ac */ /* 0x000e220008000c00 */
[----:B------:R-:W-:Y:S01]  /*0ba0*/  IMAD R0, R5, UR4, RZ ;  /* 0x0000000405007c24 */ /* 0x000fe2000f8e02ff */
[----:B------:R-:W-:-:S04]  /*0bb0*/  IADD3 R6, P2, PT, R2, UR4, RZ ;  /* 0x0000000402067c10 */ /* 0x000fc8000ff5e0ff */
[----:B------:R-:W-:Y:S01]  /*0bc0*/  IADD3 R4, P1, PT, R9, R0, RZ ;  /* 0x0000000009047210 */ /* 0x000fe20007f3e0ff */
[----:B------:R-:W-:-:S03]  /*0bd0*/  IMAD.X R3, RZ, RZ, R3, P2 ;  /* 0x000000ffff037224 */ /* 0x000fc600010e0603 */
[----:B------:R-:W-:Y:S02]  /*0be0*/  LEA.HI.X.SX32 R13, R0, RZ, 0x1, P1 ;  /* 0x000000ff000d7211 */ /* 0x000fe400008f0eff */
[----:B0-----:R-:W-:Y:S02]  /*0bf0*/  LEA R2, P0, R6, UR12, 0x2 ;  /* 0x0000000c06027c11 */ /* 0x001fe4000f8010ff */
[----:B------:R-:W-:Y:S02]  /*0c00*/  LEA R12, P2, R4, UR14, 0x2 ;  /* 0x0000000e040c7c11 */ /* 0x000fe4000f8410ff */
[----:B------:R-:W-:Y:S02]  /*0c10*/  LEA.HI.X R3, R6, UR13, R3, 0x2, P0 ;  /* 0x0000000d06037c11 */ /* 0x000fe400080f1403 */
[----:B------:R-:W-:-:S03]  /*0c20*/  LEA.HI.X R13, R4, UR15, R13, 0x2, P2 ;  /* 0x0000000f040d7c11 */ /* 0x000fc600090f140d */
[----:B------:R-:W2:Y:S04]  /*0c30*/  LDG.E R2, desc[UR8][R2.64] ;  /* 0x0000000802027981 */ /* 0x000ea8000c1e1900 */
[----:B------:R-:W2:Y:S02]  /*0c40*/  LDG.E R12, desc[UR8][R12.64] ;  /* 0x000000080c0c7981 */ /* 0x000ea4000c1e1900 */
[----:B--2---:R-:W-:-:S07]  /*0c50*/  FFMA R11, R2, R12, R11 ;  /* 0x0000000c020b7223 */ /* 0x004fce000000000b */
.L_x_0:
[----:B------:R-:W0:Y:S01]  /*0c60*/  LDC.64 R2, c[0x0][0x390] ;  /* 0x0000e400ff027b82 */ /* 0x000e220000000a00 */
[----:B------:R-:W-:Y:S01]  /*0c70*/  IMAD R5, R7, R5, R9 ;  /* 0x0000000507057224 */ /* 0x000fe200078e0209 */
[----:B------:R-:W1:Y:S01]  /*0c80*/  LDCU UR4, c[0x0][0x3a8] ;  /* 0x00007500ff0477ac */ /* 0x000e620008000800 */
[----:B------:R-:W2:Y:S02]  /*0c90*/  LDCU UR5, c[0x0][0x3a4] ;  /* 0x00007480ff0577ac */ /* 0x000ea40008000800 */
[----:B0-----:R-:W-:-:S05]  /*0ca0*/  IMAD.WIDE R2, R5, 0x4, R2 ;  /* 0x0000000405027825 */ /* 0x001fca00078e0202 */
[----:B------:R-:W1:Y:S02]  /*0cb0*/  LDG.E R0, desc[UR8][R2.64] ;  /* 0x0000000802007981 */ /* 0x000e64000c1e1900 */
[----:B-1----:R-:W-:-:S04]  /*0cc0*/  FMUL R0, R0, UR4 ;  /* 0x0000000400007c20 */ /* 0x002fc80008400000 */
[----:B--2---:R-:W-:-:S05]  /*0cd0*/  FFMA R11, R11, UR5, R0 ;  /* 0x000000050b0b7c23 */ /* 0x004fca0008000000 */
[----:B------:R-:W-:Y:S01]  /*0ce0*/  STG.E desc[UR8][R2.64], R11 ;  /* 0x0000000b02007986 */ /* 0x000fe2000c101908 */
[----:B------:R-:W-:Y:S05]  /*0cf0*/  EXIT ;  /* 0x000000000000794d */ /* 0x000fea0003800000 */
.L_x_5:
[----:B------:R-:W-:-:S00]  /*0d00*/  BRA `(.L_x_5) ;  /* 0xfffffffc00fc7947 */ /* 0x000fc0000383ffff */
[----:B------:R-:W-:-:S00]  /*0d10*/  NOP ;  /* 0x0000000000007918 */ /* 0x000fc00000000000 */
        /* <DEDUP_REMOVED lines=14> */
.L_x_6:


//--------------------- .nv.shared.reserved.0     --------------------------
	.section	.nv.shared.reserved.0,"aw",@nobits
	.weak		__nv_reservedSMEM_offset_0_alias
	.size		__nv_reservedSMEM_offset_0_alias, 0, 64
	.other		__nv_reservedSMEM_offset_0_alias,@"STO_CUDA_RESERVED_SHARED STV_DEFAULT"
__nv_reservedSMEM_offset_0_alias:
	.zero		0
	.zero		64


//--------------------- .nv.constant0._Z12matmul_naiveILj32EEvPKfS1_Pfiiiff --------------------------
	.section	.nv.constant0._Z12matmul_naiveILj32EEvPKfS1_Pfiiiff,"a",@progbits
	.sectionflags	@""
	.align	4
.nv.constant0._Z12matmul_naiveILj32EEvPKfS1_Pfiiiff:
	.zero		940


//--------------------- SYMBOLS --------------------------

	.type		.nv.reservedSmem.offset0,@object
	.size		.nv.reservedSmem.offset0,0x4
